//
// Generated by NVIDIA NVVM Compiler
//
// Compiler Build ID: CL-36424714
// Cuda compilation tools, release 13.0, V13.0.88
// Based on NVVM 20.0.0
//

.version 9.0
.target sm_100
.address_size 64

	// .globl	_Z19convolution2DKernelPiS_
.global .align 8 .u64 d_input;
.global .align 8 .u64 d_output;
.const .align 4 .b8 d_kernel[36];

.visible .entry _Z19convolution2DKernelPiS_(
	.param .u64 .ptr .align 1 _Z19convolution2DKernelPiS__param_0,
	.param .u64 .ptr .align 1 _Z19convolution2DKernelPiS__param_1
)
{
	.reg .pred 	%p<4>;
	.reg .b32 	%r<39>;
	.reg .b64 	%rd<9>;

	ld.param.u64 	%rd1, [_Z19convolution2DKernelPiS__param_0];
	ld.param.u64 	%rd2, [_Z19convolution2DKernelPiS__param_1];
	mov.u32 	%r3, %ctaid.x;
	mov.u32 	%r4, %ntid.x;
	mov.u32 	%r5, %tid.x;
	mad.lo.s32 	%r1, %r3, %r4, %r5;
	mov.u32 	%r6, %ctaid.y;
	mov.u32 	%r7, %ntid.y;
	mov.u32 	%r8, %tid.y;
	mad.lo.s32 	%r2, %r6, %r7, %r8;
	setp.gt.u32 	%p1, %r2, 7677;
	setp.gt.s32 	%p2, %r1, 4317;
	or.pred  	%p3, %p1, %p2;
	@%p3 bra 	$L__BB0_2;
	cvta.to.global.u64 	%rd3, %rd2;
	cvta.to.global.u64 	%rd4, %rd1;
	mad.lo.s32 	%r9, %r1, 7680, %r2;
	mul.wide.s32 	%rd5, %r9, 4;
	add.s64 	%rd6, %rd4, %rd5;
	ld.global.u32 	%r10, [%rd6];
	ld.const.u32 	%r11, [d_kernel];
	mul.lo.s32 	%r12, %r11, %r10;
	ld.global.u32 	%r13, [%rd6+4];
	ld.const.u32 	%r14, [d_kernel+4];
	mad.lo.s32 	%r15, %r14, %r13, %r12;
	ld.global.u32 	%r16, [%rd6+8];
	ld.const.u32 	%r17, [d_kernel+8];
	mad.lo.s32 	%r18, %r17, %r16, %r15;
	ld.global.u32 	%r19, [%rd6+30720];
	ld.const.u32 	%r20, [d_kernel+12];
	mad.lo.s32 	%r21, %r20, %r19, %r18;
	ld.global.u32 	%r22, [%rd6+30724];
	ld.const.u32 	%r23, [d_kernel+16];
	mad.lo.s32 	%r24, %r23, %r22, %r21;
	ld.global.u32 	%r25, [%rd6+30728];
	ld.const.u32 	%r26, [d_kernel+20];
	mad.lo.s32 	%r27, %r26, %r25, %r24;
	ld.global.u32 	%r28, [%rd6+61440];
	ld.const.u32 	%r29, [d_kernel+24];
	mad.lo.s32 	%r30, %r29, %r28, %r27;
	ld.global.u32 	%r31, [%rd6+61444];
	ld.const.u32 	%r32, [d_kernel+28];
	mad.lo.s32 	%r33, %r32, %r31, %r30;
	ld.global.u32 	%r34, [%rd6+61448];
	ld.const.u32 	%r35, [d_kernel+32];
	mad.lo.s32 	%r36, %r35, %r34, %r33;
	shl.b32 	%r37, %r1, 1;
	sub.s32 	%r38, %r9, %r37;
	mul.wide.s32 	%rd7, %r38, 4;
	add.s64 	%rd8, %rd3, %rd7;
	st.global.u32 	[%rd8], %r36;
$L__BB0_2:
	ret;

}


// ===== COMPILED SASS (sm_100) =====

	.target	sm_100

	.elftype	@"ET_EXEC"


//--------------------- .note.nv.tkinfo           --------------------------
	.section	.note.nv.tkinfo,"",@"SHT_NOTE"
	.sectionflags	@"SHF_NOTE_NV_TKINFO"
	.tkinfo
        /*0018*/ 	.word	0x00000002
        /*0030*/ 	.string	""
        /*0030*/ 	.string	"ptxas"
        /*0030*/ 	.string	"Cuda compilation tools, release 13.0, V13.0.88"
        /*0030*/ 	.string	"Build cuda_13.0.r13.0/compiler.36424714_0"
        /*0030*/ 	.string	"-arch sm_100 -m 64 "



//--------------------- .note.nv.cuinfo           --------------------------
	.section	.note.nv.cuinfo,"",@"SHT_NOTE"
	.sectionflags	@"SHF_NOTE_NV_CUINFO"
        /*0018*/ 	.short	0x0002
        /*001a*/ 	.short	0x0064
        /*001c*/ 	.short	0x0082
	.zero		2


//--------------------- .nv.info                  --------------------------
	.section	.nv.info,"",@"SHT_CUDA_INFO"
	.align	4


	//----- nvinfo : EIATTR_REGCOUNT
	.align		4
        /*0000*/ 	.byte	0x04, 0x2f
        /*0002*/ 	.short	(.L_4 - .L_3)
	.align		4
.L_3:
        /*0004*/ 	.word	index@(_Z19convolution2DKernelPiS_)
        /*0008*/ 	.word	0x00000018


	//----- nvinfo : EIATTR_FRAME_SIZE
	.align		4
.L_4:
        /*000c*/ 	.byte	0x04, 0x11
        /*000e*/ 	.short	(.L_6 - .L_5)
	.align		4
.L_5:
        /*0010*/ 	.word	index@(_Z19convolution2DKernelPiS_)
        /*0014*/ 	.word	0x00000000


	//----- nvinfo : EIATTR_MIN_STACK_SIZE
	.align		4
.L_6:
        /*0018*/ 	.byte	0x04, 0x12
        /*001a*/ 	.short	(.L_8 - .L_7)
	.align		4
.L_7:
        /*001c*/ 	.word	index@(_Z19convolution2DKernelPiS_)
        /*0020*/ 	.word	0x00000000
.L_8:


//--------------------- .nv.compat                --------------------------
	.section	.nv.compat,"",@"SHT_CUDA_COMPAT_INFO"
	.align	4
        /*0000*/ 	.byte	0x02, 0x09, 0x00, 0x00, 0x02, 0x02, 0x01, 0x00, 0x02, 0x05, 0x05, 0x00, 0x03, 0x07, 0x01, 0x01
        /*0010*/ 	.byte	0x02, 0x03, 0x00, 0x00, 0x02, 0x06, 0x01, 0x00, 0x04, 0x0b, 0x08, 0x00, 0x09, 0x00, 0x00, 0x00
        /*0020*/ 	.byte	0x00, 0x00, 0x00, 0x00


//--------------------- .nv.info._Z19convolution2DKernelPiS_ --------------------------
	.section	.nv.info._Z19convolution2DKernelPiS_,"",@"SHT_CUDA_INFO"
	.sectionflags	@""
	.align	4


	//----- nvinfo : EIATTR_CUDA_API_VERSION
	.align		4
        /*0000*/ 	.byte	0x04, 0x37
        /*0002*/ 	.short	(.L_10 - .L_9)
.L_9:
        /*0004*/ 	.word	0x00000082


	//----- nvinfo : EIATTR_KPARAM_INFO
	.align		4
.L_10:
        /*0008*/ 	.byte	0x04, 0x17
        /*000a*/ 	.short	(.L_12 - .L_11)
.L_11:
        /*000c*/ 	.word	0x00000000
        /*0010*/ 	.short	0x0001
        /*0012*/ 	.short	0x0008
        /*0014*/ 	.byte	0x00, 0xf5, 0x21, 0x00


	//----- nvinfo : EIATTR_KPARAM_INFO
	.align		4
.L_12:
        /*0018*/ 	.byte	0x04, 0x17
        /*001a*/ 	.short	(.L_14 - .L_13)
.L_13:
        /*001c*/ 	.word	0x00000000
        /*0020*/ 	.short	0x0000
        /*0022*/ 	.short	0x0000
        /*0024*/ 	.byte	0x00, 0xf5, 0x21, 0x00


	//----- nvinfo : EIATTR_SPARSE_MMA_MASK
	.align		4
.L_14:
        /*0028*/ 	.byte	0x03, 0x50
        /*002a*/ 	.short	0x0000


	//----- nvinfo : EIATTR_MAXREG_COUNT
	.align		4
        /*002c*/ 	.byte	0x03, 0x1b
        /*002e*/ 	.short	0x00ff


	//----- nvinfo : EIATTR_MERCURY_ISA_VERSION
	.align		4
        /*0030*/ 	.byte	0x03, 0x5f
        /*0032*/ 	.short	0x0101


	//----- nvinfo : EIATTR_VRC_CTA_INIT_COUNT
	.align		4
        /*0034*/ 	.byte	0x02, 0x4a
	.zero		1
	.zero		1


	//----- nvinfo : EIATTR_EXIT_INSTR_OFFSETS
	.align		4
        /*0038*/ 	.byte	0x04, 0x1c
        /*003a*/ 	.short	(.L_16 - .L_15)


	//   ....[0]....
.L_15:
        /*003c*/ 	.word	0x000000b0


	//   ....[1]....
        /*0040*/ 	.word	0x00000290


	//----- nvinfo : EIATTR_CBANK_PARAM_SIZE
	.align		4
.L_16:
        /*0044*/ 	.byte	0x03, 0x19
        /*0046*/ 	.short	0x0010


	//----- nvinfo : EIATTR_PARAM_CBANK
	.align		4
        /*0048*/ 	.byte	0x04, 0x0a
        /*004a*/ 	.short	(.L_18 - .L_17)
	.align		4
.L_17:
        /*004c*/ 	.word	index@(.nv.constant0._Z19convolution2DKernelPiS_)
        /*0050*/ 	.short	0x0380
        /*0052*/ 	.short	0x0010


	//----- nvinfo : EIATTR_SW_WAR
	.align		4
.L_18:
        /*0054*/ 	.byte	0x04, 0x36
        /*0056*/ 	.short	(.L_20 - .L_19)
.L_19:
        /*0058*/ 	.word	0x00000008
.L_20:


//--------------------- .nv.callgraph             --------------------------
	.section	.nv.callgraph,"",@"SHT_CUDA_CALLGRAPH"
	.align	4
	.sectionentsize	8
	.align		4
        /*0000*/ 	.word	0x00000000
	.align		4
        /*0004*/ 	.word	0xffffffff
	.align		4
        /*0008*/ 	.word	0x00000000
	.align		4
        /*000c*/ 	.word	0xfffffffe
	.align		4
        /*0010*/ 	.word	0x00000000
	.align		4
        /*0014*/ 	.word	0xfffffffd
	.align		4
        /*0018*/ 	.word	0x00000000
	.align		4
        /*001c*/ 	.word	0xfffffffc


//--------------------- .nv.constant4             --------------------------
	.section	.nv.constant4,"a",@progbits
	.align	8
	.align		8
.nv.constant4:
        /*0000*/ 	.dword	d_input
	.align		8
        /*0008*/ 	.dword	d_output


//--------------------- .nv.constant3             --------------------------
	.section	.nv.constant3,"a",@progbits
	.align	4
.nv.constant3:
	.type		d_kernel,@object
	.size		d_kernel,(.L_2 - d_kernel)
d_kernel:
	.zero		36
.L_2:


//--------------------- .text._Z19convolution2DKernelPiS_ --------------------------
	.section	.text._Z19convolution2DKernelPiS_,"ax",@progbits
	.align	128
        .global         _Z19convolution2DKernelPiS_
        .type           _Z19convolution2DKernelPiS_,@function
        .size           _Z19convolution2DKernelPiS_,(.L_x_1 - _Z19convolution2DKernelPiS_)
        .other          _Z19convolution2DKernelPiS_,@"STO_CUDA_ENTRY STV_DEFAULT"
_Z19convolution2DKernelPiS_:
.text._Z19convolution2DKernelPiS_:
[----:B------:R-:W-:Y:S01]  /*0000*/  LDC R1, c[0x0][0x37c] ;  /* 0x0000df00ff017b82 */ /* 0x000fe20000000800 */
[----:B------:R-:W0:Y:S07]  /*0010*/  S2R R3, SR_TID.X ;  /* 0x0000000000037919 */ /* 0x000e2e0000002100 */
[----:B------:R-:W0:Y:S01]  /*0020*/  S2UR UR4, SR_CTAID.X ;  /* 0x00000000000479c3 */ /* 0x000e220000002500 */
[----:B------:R-:W1:Y:S07]  /*0030*/  S2R R5, SR_TID.Y ;  /* 0x0000000000057919 */ /* 0x000e6e0000002200 */
[----:B------:R-:W0:Y:S08]  /*0040*/  LDC R0, c[0x0][0x360] ;  /* 0x0000d800ff007b82 */ /* 0x000e300000000800 */
[----:B------:R-:W1:Y:S08]  /*0050*/  S2UR UR5, SR_CTAID.Y ;  /* 0x00000000000579c3 */ /* 0x000e700000002600 */
[----:B------:R-:W1:Y:S01]  /*0060*/  LDC R2, c[0x0][0x364] ;  /* 0x0000d900ff027b82 */ /* 0x000e620000000800 */
[----:B0-----:R-:W-:-:S05]  /*0070*/  IMAD R0, R0, UR4, R3 ;  /* 0x0000000400007c24 */ /* 0x001fca000f8e0203 */
[----:B------:R-:W-:Y:S01]  /*0080*/  ISETP.GT.AND P0, PT, R0, 0x10dd, PT ;  /* 0x000010dd0000780c */ /* 0x000fe20003f04270 */
[----:B-1----:R-:W-:-:S05]  /*0090*/  IMAD R3, R2, UR5, R5 ;  /* 0x0000000502037c24 */ /* 0x002fca000f8e0205 */
[----:B------:R-:W-:-:S13]  /*00a0*/  ISETP.GT.U32.OR P0, PT, R3, 0x1dfd, P0 ;  /* 0x00001dfd0300780c */ /* 0x000fda0000704470 */
[----:B------:R-:W-:Y:S05]  /*00b0*/  @P0 EXIT ;  /* 0x000000000000094d */ /* 0x000fea0003800000 */
[----:B------:R-:W0:Y:S01]  /*00c0*/  LDC.64 R4, c[0x0][0x380] ;  /* 0x0000e000ff047b82 */ /* 0x000e220000000a00 */
[----:B------:R-:W1:Y:S01]  /*00d0*/  LDCU.64 UR4, c[0x0][0x358] ;  /* 0x00006b00ff0477ac */ /* 0x000e620008000a00 */
[----:B------:R-:W-:Y:S01]  /*00e0*/  IMAD R7, R0, 0x1e00, R3 ;  /* 0x00001e0000077824 */ /* 0x000fe200078e0203 */
[----:B------:R-:W2:Y:S01]  /*00f0*/  LDCU.128 UR8, c[0x3][URZ] ;  /* 0x00c00000ff0877ac */ /* 0x000ea20008000c00 */
[----:B------:R-:W3:Y:S01]  /*0100*/  LDCU.128 UR12, c[0x3][0x10] ;  /* 0x00c00200ff0c77ac */ /* 0x000ee20008000c00 */
[----:B------:R-:W4:Y:S01]  /*0110*/  LDCU UR6, c[0x3][0x20] ;  /* 0x00c00400ff0677ac */ /* 0x000f220008000800 */
[----:B0-----:R-:W-:-:S05]  /*0120*/  IMAD.WIDE R4, R7, 0x4, R4 ;  /* 0x0000000407047825 */ /* 0x001fca00078e0204 */
[----:B-1----:R-:W2:Y:S04]  /*0130*/  LDG.E R2, desc[UR4][R4.64] ;  /* 0x0000000404027981 */ /* 0x002ea8000c1e1900 */
[----:B------:R-:W5:Y:S04]  /*0140*/  LDG.E R3, desc[UR4][R4.64+0x4] ;  /* 0x0000040404037981 */ /* 0x000f68000c1e1900 */
[----:B------:R-:W3:Y:S04]  /*0150*/  LDG.E R9, desc[UR4][R4.64+0x8] ;  /* 0x0000080404097981 */ /* 0x000ee8000c1e1900 */
[----:B------:R-:W4:Y:S04]  /*0160*/  LDG.E R11, desc[UR4][R4.64+0x7800] ;  /* 0x00780004040b7981 */ /* 0x000f28000c1e1900 */
[----:B------:R-:W4:Y:S04]  /*0170*/  LDG.E R13, desc[UR4][R4.64+0x7804] ;  /* 0x00780404040d7981 */ /* 0x000f28000c1e1900 */
[----:B------:R-:W4:Y:S04]  /*0180*/  LDG.E R15, desc[UR4][R4.64+0x7808] ;  /* 0x00780804040f7981 */ /* 0x000f28000c1e1900 */
[----:B------:R-:W4:Y:S04]  /*0190*/  LDG.E R17, desc[UR4][R4.64+0xf000] ;  /* 0x00f0000404117981 */ /* 0x000f28000c1e1900 */
[----:B------:R-:W4:Y:S04]  /*01a0*/  LDG.E R19, desc[UR4][R4.64+0xf004] ;  /* 0x00f0040404137981 */ /* 0x000f28000c1e1900 */
[----:B------:R-:W4:Y:S01]  /*01b0*/  LDG.E R21, desc[UR4][R4.64+0xf008] ;  /* 0x00f0080404157981 */ /* 0x000f22000c1e1900 */
[----:B------:R-:W-:-:S02]  /*01c0*/  IMAD R7, R0, -0x2, R7 ;  /* 0xfffffffe00077824 */ /* 0x000fc400078e0207 */
[----:B--2---:R-:W-:-:S04]  /*01d0*/  IMAD R2, R2, UR8, RZ ;  /* 0x0000000802027c24 */ /* 0x004fc8000f8e02ff */
[----:B-----5:R-:W-:Y:S02]  /*01e0*/  IMAD R6, R3, UR9, R2 ;  /* 0x0000000903067c24 */ /* 0x020fe4000f8e0202 */
[----:B------:R-:W0:Y:S02]  /*01f0*/  LDC.64 R2, c[0x0][0x388] ;  /* 0x0000e200ff027b82 */ /* 0x000e240000000a00 */
[----:B---3--:R-:W-:-:S04]  /*0200*/  IMAD R6, R9, UR10, R6 ;  /* 0x0000000a09067c24 */ /* 0x008fc8000f8e0206 */
[----:B----4-:R-:W-:-:S04]  /*0210*/  IMAD R6, R11, UR11, R6 ;  /* 0x0000000b0b067c24 */ /* 0x010fc8000f8e0206 */
[----:B------:R-:W-:-:S04]  /*0220*/  IMAD R6, R13, UR12, R6 ;  /* 0x0000000c0d067c24 */ /* 0x000fc8000f8e0206 */
[----:B------:R-:W-:-:S04]  /*0230*/  IMAD R6, R15, UR13, R6 ;  /* 0x0000000d0f067c24 */ /* 0x000fc8000f8e0206 */
[----:B------:R-:W-:-:S04]  /*0240*/  IMAD R6, R17, UR14, R6 ;  /* 0x0000000e11067c24 */ /* 0x000fc8000f8e0206 */
[----:B------:R-:W-:Y:S02]  /*0250*/  IMAD R6, R19, UR15, R6 ;  /* 0x0000000f13067c24 */ /* 0x000fe4000f8e0206 */
[----:B0-----:R-:W-:-:S04]  /*0260*/  IMAD.WIDE R2, R7, 0x4, R2 ;  /* 0x0000000407027825 */ /* 0x001fc800078e0202 */
[----:B------:R-:W-:-:S05]  /*0270*/  IMAD R21, R21, UR6, R6 ;  /* 0x0000000615157c24 */ /* 0x000fca000f8e0206 */
[----:B------:R-:W-:Y:S01]  /*0280*/  STG.E desc[UR4][R2.64], R21 ;  /* 0x0000001502007986 */ /* 0x000fe2000c101904 */
[----:B------:R-:W-:Y:S05]  /*0290*/  EXIT ;  /* 0x000000000000794d */ /* 0x000fea0003800000 */
.L_x_0:
[----:B------:R-:W-:-:S00]  /*02a0*/  BRA `(.L_x_0) ;  /* 0xfffffffc00fc7947 */ /* 0x000fc0000383ffff */
[----:B------:R-:W-:-:S00]  /*02b0*/  NOP ;  /* 0x0000000000007918 */ /* 0x000fc00000000000 */
        /* <DEDUP_REMOVED lines=12> */
.L_x_1:


//--------------------- .nv.shared.reserved.0     --------------------------
	.section	.nv.shared.reserved.0,"aw",@nobits
	.weak		__nv_reservedSMEM_offset_0_alias
	.size		__nv_reservedSMEM_offset_0_alias, 0, 64
	.other		__nv_reservedSMEM_offset_0_alias,@"STO_CUDA_RESERVED_SHARED STV_DEFAULT"
__nv_reservedSMEM_offset_0_alias:
	.zero		0
	.zero		64


//--------------------- .nv.global                --------------------------
	.section	.nv.global,"aw",@nobits
	.align	8
.nv.global:
	.type		d_input,@object
	.size		d_input,(d_output - d_input)
d_input:
	.zero		8
	.type		d_output,@object
	.size		d_output,(.L_1 - d_output)
d_output:
	.zero		8
.L_1:


//--------------------- .nv.constant0._Z19convolution2DKernelPiS_ --------------------------
	.section	.nv.constant0._Z19convolution2DKernelPiS_,"a",@progbits
	.sectionflags	@""
	.align	4
.nv.constant0._Z19convolution2DKernelPiS_:
	.zero		912


//--------------------- SYMBOLS --------------------------

	.type		.nv.reservedSmem.offset0,@object
	.size		.nv.reservedSmem.offset0,0x4
